//
// Generated by NVIDIA NVVM Compiler
//
// Compiler Build ID: CL-36424714
// Cuda compilation tools, release 13.0, V13.0.88
// Based on NVVM 20.0.0
//

.version 9.0
.target sm_100
.address_size 64

	// .globl	lambda_21887

.visible .entry lambda_21887()
.maxntid 128
{


	ret;

}
	// .globl	lambda_22080
.visible .entry lambda_22080(
	.param .align 8 .b8 lambda_22080_param_0[40],
	.param .align 8 .b8 lambda_22080_param_1[16],
	.param .align 8 .b8 lambda_22080_param_2[24]
)
.maxntid 256
{
	.reg .pred 	%p<15>;
	.reg .b32 	%r<71>;
	.reg .b64 	%rd<29>;
	.reg .b64 	%fd<113>;

	ld.param.u64 	%rd8, [lambda_22080_param_0+24];
	ld.param.u64 	%rd2, [lambda_22080_param_1+8];
	ld.param.u64 	%rd3, [lambda_22080_param_2+8];
	ld.param.u32 	%r2, [lambda_22080_param_2+16];
	ld.param.v2.u32 	{%r41, %r42}, [lambda_22080_param_0+32];
	mov.u32 	%r43, %ctaid.x;
	mov.u32 	%r44, %ntid.x;
	mov.u32 	%r3, %tid.x;
	mul.lo.s32 	%r4, %r43, %r44;
	add.s32 	%r5, %r4, %r3;
	setp.ge.s32 	%p1, %r5, %r41;
	@%p1 bra 	$L__BB1_18;
	mov.u32 	%r45, %tid.y;
	mov.u32 	%r46, %ntid.y;
	mov.u32 	%r47, %ctaid.y;
	mad.lo.s32 	%r6, %r47, %r46, %r45;
	setp.ge.s32 	%p2, %r6, %r42;
	@%p2 bra 	$L__BB1_18;
	cvta.to.global.u64 	%rd4, %rd8;
	mul.lo.s32 	%r7, %r41, %r6;
	shr.u32 	%r48, %r2, 31;
	add.s32 	%r49, %r2, %r48;
	shr.s32 	%r8, %r49, 1;
	add.s32 	%r9, %r7, %r5;
	setp.le.s32 	%p3, %r8, %r5;
	cvta.to.global.u64 	%rd9, %rd2;
	mul.wide.u32 	%rd10, %r9, 8;
	add.s64 	%rd5, %rd9, %rd10;
	sub.s32 	%r50, %r41, %r8;
	setp.lt.s32 	%p4, %r5, %r50;
	and.pred  	%p5, %p3, %p4;
	@%p5 bra 	$L__BB1_4;
	add.s64 	%rd12, %rd4, %rd10;
	ld.global.f64 	%fd14, [%rd12];
	st.global.f64 	[%rd5], %fd14;
	bra.uni 	$L__BB1_18;
$L__BB1_4:
	cvta.to.global.u64 	%rd6, %rd3;
	setp.lt.s32 	%p6, %r2, -1;
	mov.f64 	%fd111, 0d0000000000000000;
	@%p6 bra 	$L__BB1_17;
	neg.s32 	%r70, %r8;
	abs.s32 	%r51, %r8;
	add.s32 	%r52, %r8, %r51;
	add.s32 	%r11, %r52, 1;
	and.b32  	%r12, %r11, 15;
	setp.lt.u32 	%p7, %r52, 15;
	mov.f64 	%fd111, 0d0000000000000000;
	@%p7 bra 	$L__BB1_8;
	and.b32  	%r54, %r11, -16;
	neg.s32 	%r69, %r54;
	sub.s32 	%r67, %r9, %r8;
	mov.f64 	%fd111, 0d0000000000000000;
	mov.b32 	%r68, 0;
$L__BB1_7:
	.pragma "nounroll";
	mul.wide.s32 	%rd13, %r68, 8;
	add.s64 	%rd14, %rd6, %rd13;
	mul.wide.s32 	%rd15, %r67, 8;
	add.s64 	%rd16, %rd4, %rd15;
	ld.global.f64 	%fd19, [%rd14];
	ld.global.f64 	%fd20, [%rd16];
	fma.rn.f64 	%fd21, %fd19, %fd20, %fd111;
	ld.global.f64 	%fd22, [%rd14+8];
	ld.global.f64 	%fd23, [%rd16+8];
	fma.rn.f64 	%fd24, %fd22, %fd23, %fd21;
	ld.global.f64 	%fd25, [%rd14+16];
	ld.global.f64 	%fd26, [%rd16+16];
	fma.rn.f64 	%fd27, %fd25, %fd26, %fd24;
	ld.global.f64 	%fd28, [%rd14+24];
	ld.global.f64 	%fd29, [%rd16+24];
	fma.rn.f64 	%fd30, %fd28, %fd29, %fd27;
	ld.global.f64 	%fd31, [%rd14+32];
	ld.global.f64 	%fd32, [%rd16+32];
	fma.rn.f64 	%fd33, %fd31, %fd32, %fd30;
	ld.global.f64 	%fd34, [%rd14+40];
	ld.global.f64 	%fd35, [%rd16+40];
	fma.rn.f64 	%fd36, %fd34, %fd35, %fd33;
	ld.global.f64 	%fd37, [%rd14+48];
	ld.global.f64 	%fd38, [%rd16+48];
	fma.rn.f64 	%fd39, %fd37, %fd38, %fd36;
	ld.global.f64 	%fd40, [%rd14+56];
	ld.global.f64 	%fd41, [%rd16+56];
	fma.rn.f64 	%fd42, %fd40, %fd41, %fd39;
	ld.global.f64 	%fd43, [%rd14+64];
	ld.global.f64 	%fd44, [%rd16+64];
	fma.rn.f64 	%fd45, %fd43, %fd44, %fd42;
	ld.global.f64 	%fd46, [%rd14+72];
	ld.global.f64 	%fd47, [%rd16+72];
	fma.rn.f64 	%fd48, %fd46, %fd47, %fd45;
	ld.global.f64 	%fd49, [%rd14+80];
	ld.global.f64 	%fd50, [%rd16+80];
	fma.rn.f64 	%fd51, %fd49, %fd50, %fd48;
	ld.global.f64 	%fd52, [%rd14+88];
	ld.global.f64 	%fd53, [%rd16+88];
	fma.rn.f64 	%fd54, %fd52, %fd53, %fd51;
	ld.global.f64 	%fd55, [%rd14+96];
	ld.global.f64 	%fd56, [%rd16+96];
	fma.rn.f64 	%fd57, %fd55, %fd56, %fd54;
	ld.global.f64 	%fd58, [%rd14+104];
	ld.global.f64 	%fd59, [%rd16+104];
	fma.rn.f64 	%fd60, %fd58, %fd59, %fd57;
	ld.global.f64 	%fd61, [%rd14+112];
	ld.global.f64 	%fd62, [%rd16+112];
	fma.rn.f64 	%fd63, %fd61, %fd62, %fd60;
	add.s32 	%r70, %r70, 16;
	ld.global.f64 	%fd64, [%rd14+120];
	ld.global.f64 	%fd65, [%rd16+120];
	fma.rn.f64 	%fd111, %fd64, %fd65, %fd63;
	add.s32 	%r69, %r69, 16;
	add.s32 	%r68, %r68, 16;
	add.s32 	%r67, %r67, 16;
	setp.eq.s32 	%p8, %r69, 0;
	@%p8 bra 	$L__BB1_8;
	bra.uni 	$L__BB1_7;
$L__BB1_8:
	setp.eq.s32 	%p9, %r12, 0;
	@%p9 bra 	$L__BB1_17;
	and.b32  	%r16, %r11, 7;
	setp.lt.u32 	%p10, %r12, 8;
	@%p10 bra 	$L__BB1_11;
	add.s32 	%r55, %r9, %r70;
	add.s32 	%r56, %r70, %r8;
	mul.wide.s32 	%rd17, %r56, 8;
	add.s64 	%rd18, %rd6, %rd17;
	mul.wide.s32 	%rd19, %r55, 8;
	add.s64 	%rd20, %rd4, %rd19;
	ld.global.f64 	%fd67, [%rd18];
	ld.global.f64 	%fd68, [%rd20];
	fma.rn.f64 	%fd69, %fd67, %fd68, %fd111;
	ld.global.f64 	%fd70, [%rd18+8];
	ld.global.f64 	%fd71, [%rd20+8];
	fma.rn.f64 	%fd72, %fd70, %fd71, %fd69;
	ld.global.f64 	%fd73, [%rd18+16];
	ld.global.f64 	%fd74, [%rd20+16];
	fma.rn.f64 	%fd75, %fd73, %fd74, %fd72;
	ld.global.f64 	%fd76, [%rd18+24];
	ld.global.f64 	%fd77, [%rd20+24];
	fma.rn.f64 	%fd78, %fd76, %fd77, %fd75;
	ld.global.f64 	%fd79, [%rd18+32];
	ld.global.f64 	%fd80, [%rd20+32];
	fma.rn.f64 	%fd81, %fd79, %fd80, %fd78;
	ld.global.f64 	%fd82, [%rd18+40];
	ld.global.f64 	%fd83, [%rd20+40];
	fma.rn.f64 	%fd84, %fd82, %fd83, %fd81;
	ld.global.f64 	%fd85, [%rd18+48];
	ld.global.f64 	%fd86, [%rd20+48];
	fma.rn.f64 	%fd87, %fd85, %fd86, %fd84;
	ld.global.f64 	%fd88, [%rd18+56];
	ld.global.f64 	%fd89, [%rd20+56];
	fma.rn.f64 	%fd111, %fd88, %fd89, %fd87;
	add.s32 	%r70, %r70, 8;
$L__BB1_11:
	setp.eq.s32 	%p11, %r16, 0;
	@%p11 bra 	$L__BB1_17;
	and.b32  	%r19, %r11, 3;
	setp.lt.u32 	%p12, %r16, 4;
	@%p12 bra 	$L__BB1_14;
	add.s32 	%r57, %r9, %r70;
	add.s32 	%r58, %r70, %r8;
	mul.wide.s32 	%rd21, %r58, 8;
	add.s64 	%rd22, %rd6, %rd21;
	mul.wide.s32 	%rd23, %r57, 8;
	add.s64 	%rd24, %rd4, %rd23;
	ld.global.f64 	%fd91, [%rd22];
	ld.global.f64 	%fd92, [%rd24];
	fma.rn.f64 	%fd93, %fd91, %fd92, %fd111;
	ld.global.f64 	%fd94, [%rd22+8];
	ld.global.f64 	%fd95, [%rd24+8];
	fma.rn.f64 	%fd96, %fd94, %fd95, %fd93;
	ld.global.f64 	%fd97, [%rd22+16];
	ld.global.f64 	%fd98, [%rd24+16];
	fma.rn.f64 	%fd99, %fd97, %fd98, %fd96;
	ld.global.f64 	%fd100, [%rd22+24];
	ld.global.f64 	%fd101, [%rd24+24];
	fma.rn.f64 	%fd111, %fd100, %fd101, %fd99;
	add.s32 	%r70, %r70, 4;
$L__BB1_14:
	setp.eq.s32 	%p13, %r19, 0;
	@%p13 bra 	$L__BB1_17;
	add.s32 	%r66, %r70, %r8;
	add.s32 	%r59, %r3, %r70;
	add.s32 	%r60, %r59, %r4;
	add.s32 	%r65, %r60, %r7;
	neg.s32 	%r64, %r19;
$L__BB1_16:
	.pragma "nounroll";
	mul.wide.s32 	%rd25, %r66, 8;
	add.s64 	%rd26, %rd6, %rd25;
	mul.wide.s32 	%rd27, %r65, 8;
	add.s64 	%rd28, %rd4, %rd27;
	ld.global.f64 	%fd102, [%rd26];
	ld.global.f64 	%fd103, [%rd28];
	fma.rn.f64 	%fd111, %fd102, %fd103, %fd111;
	add.s32 	%r66, %r66, 1;
	add.s32 	%r65, %r65, 1;
	add.s32 	%r64, %r64, 1;
	setp.ne.s32 	%p14, %r64, 0;
	@%p14 bra 	$L__BB1_16;
$L__BB1_17:
	st.global.f64 	[%rd5], %fd111;
$L__BB1_18:
	ret;

}
	// .globl	lambda_22212
.visible .entry lambda_22212(
	.param .u64 .ptr .align 1 lambda_22212_param_0,
	.param .align 8 .b8 lambda_22212_param_1[40],
	.param .align 8 .b8 lambda_22212_param_2[16],
	.param .align 8 .b8 lambda_22212_param_3[16],
	.param .align 8 .b8 lambda_22212_param_4[24]
)
.maxntid 256
{
	.reg .pred 	%p<14>;
	.reg .b32 	%r<59>;
	.reg .b64 	%rd<41>;
	.reg .b64 	%fd<69>;

	ld.param.u64 	%rd2, [lambda_22212_param_3+8];
	ld.param.u64 	%rd3, [lambda_22212_param_4+8];
	ld.param.u32 	%r3, [lambda_22212_param_4+20];
	ld.param.u64 	%rd6, [lambda_22212_param_2+8];
	ld.param.v2.u32 	{%r1, %r2}, [lambda_22212_param_1+32];
	cvta.to.global.u64 	%rd1, %rd6;
	mov.u32 	%r28, %ctaid.x;
	mov.u32 	%r29, %ntid.x;
	mov.u32 	%r30, %tid.x;
	mad.lo.s32 	%r4, %r28, %r29, %r30;
	setp.ge.s32 	%p1, %r4, %r1;
	@%p1 bra 	$L__BB2_17;
	mov.u32 	%r31, %tid.y;
	mov.u32 	%r32, %ntid.y;
	mov.u32 	%r33, %ctaid.y;
	mad.lo.s32 	%r5, %r33, %r32, %r31;
	setp.ge.s32 	%p2, %r5, %r2;
	@%p2 bra 	$L__BB2_17;
	mad.lo.s32 	%r6, %r1, %r5, %r4;
	shr.u32 	%r34, %r3, 31;
	add.s32 	%r35, %r3, %r34;
	shr.s32 	%r7, %r35, 1;
	cvta.to.global.u64 	%rd7, %rd2;
	mul.wide.u32 	%rd8, %r6, 8;
	add.s64 	%rd4, %rd7, %rd8;
	setp.ge.s32 	%p3, %r5, %r7;
	sub.s32 	%r36, %r2, %r7;
	setp.lt.s32 	%p4, %r5, %r36;
	and.pred  	%p5, %p3, %p4;
	@%p5 bra 	$L__BB2_4;
	add.s64 	%rd10, %rd1, %rd8;
	ld.global.f64 	%fd13, [%rd10];
	st.global.f64 	[%rd4], %fd13;
	bra.uni 	$L__BB2_17;
$L__BB2_4:
	cvta.to.global.u64 	%rd5, %rd3;
	setp.lt.s32 	%p6, %r3, -1;
	mov.f64 	%fd67, 0d0000000000000000;
	@%p6 bra 	$L__BB2_16;
	neg.s32 	%r58, %r7;
	abs.s32 	%r37, %r7;
	add.s32 	%r9, %r7, %r37;
	add.s32 	%r10, %r9, 1;
	and.b32  	%r11, %r10, 7;
	setp.lt.u32 	%p7, %r9, 7;
	mov.f64 	%fd67, 0d0000000000000000;
	@%p7 bra 	$L__BB2_8;
	and.b32  	%r39, %r10, -8;
	neg.s32 	%r57, %r39;
	sub.s32 	%r40, %r5, %r7;
	mad.lo.s32 	%r56, %r1, %r40, %r4;
	shl.b32 	%r14, %r1, 3;
	mov.f64 	%fd67, 0d0000000000000000;
	mov.b32 	%r55, 0;
	mul.wide.s32 	%rd15, %r1, 8;
$L__BB2_7:
	.pragma "nounroll";
	mul.wide.s32 	%rd11, %r55, 8;
	add.s64 	%rd12, %rd5, %rd11;
	ld.global.f64 	%fd18, [%rd12];
	mul.wide.s32 	%rd13, %r56, 8;
	add.s64 	%rd14, %rd1, %rd13;
	ld.global.f64 	%fd19, [%rd14];
	fma.rn.f64 	%fd20, %fd18, %fd19, %fd67;
	ld.global.f64 	%fd21, [%rd12+8];
	add.s64 	%rd16, %rd14, %rd15;
	ld.global.f64 	%fd22, [%rd16];
	fma.rn.f64 	%fd23, %fd21, %fd22, %fd20;
	ld.global.f64 	%fd24, [%rd12+16];
	add.s64 	%rd17, %rd16, %rd15;
	ld.global.f64 	%fd25, [%rd17];
	fma.rn.f64 	%fd26, %fd24, %fd25, %fd23;
	ld.global.f64 	%fd27, [%rd12+24];
	add.s64 	%rd18, %rd17, %rd15;
	ld.global.f64 	%fd28, [%rd18];
	fma.rn.f64 	%fd29, %fd27, %fd28, %fd26;
	ld.global.f64 	%fd30, [%rd12+32];
	add.s64 	%rd19, %rd18, %rd15;
	ld.global.f64 	%fd31, [%rd19];
	fma.rn.f64 	%fd32, %fd30, %fd31, %fd29;
	ld.global.f64 	%fd33, [%rd12+40];
	add.s64 	%rd20, %rd19, %rd15;
	ld.global.f64 	%fd34, [%rd20];
	fma.rn.f64 	%fd35, %fd33, %fd34, %fd32;
	ld.global.f64 	%fd36, [%rd12+48];
	add.s64 	%rd21, %rd20, %rd15;
	ld.global.f64 	%fd37, [%rd21];
	fma.rn.f64 	%fd38, %fd36, %fd37, %fd35;
	add.s32 	%r58, %r58, 8;
	ld.global.f64 	%fd39, [%rd12+56];
	add.s64 	%rd22, %rd21, %rd15;
	ld.global.f64 	%fd40, [%rd22];
	fma.rn.f64 	%fd67, %fd39, %fd40, %fd38;
	add.s32 	%r57, %r57, 8;
	add.s32 	%r56, %r56, %r14;
	add.s32 	%r55, %r55, 8;
	setp.eq.s32 	%p8, %r57, 0;
	@%p8 bra 	$L__BB2_8;
	bra.uni 	$L__BB2_7;
$L__BB2_8:
	setp.eq.s32 	%p9, %r11, 0;
	@%p9 bra 	$L__BB2_16;
	setp.lt.u32 	%p10, %r11, 4;
	@%p10 bra 	$L__BB2_11;
	add.s32 	%r41, %r58, %r7;
	mul.wide.s32 	%rd23, %r41, 8;
	add.s64 	%rd24, %rd5, %rd23;
	add.s32 	%r42, %r58, %r5;
	ld.global.f64 	%fd42, [%rd24];
	mad.lo.s32 	%r43, %r42, %r1, %r4;
	mul.wide.s32 	%rd25, %r43, 8;
	add.s64 	%rd26, %rd1, %rd25;
	ld.global.f64 	%fd43, [%rd26];
	fma.rn.f64 	%fd44, %fd42, %fd43, %fd67;
	ld.global.f64 	%fd45, [%rd24+8];
	mul.wide.s32 	%rd27, %r1, 8;
	add.s64 	%rd28, %rd26, %rd27;
	ld.global.f64 	%fd46, [%rd28];
	fma.rn.f64 	%fd47, %fd45, %fd46, %fd44;
	ld.global.f64 	%fd48, [%rd24+16];
	add.s64 	%rd29, %rd28, %rd27;
	ld.global.f64 	%fd49, [%rd29];
	fma.rn.f64 	%fd50, %fd48, %fd49, %fd47;
	ld.global.f64 	%fd51, [%rd24+24];
	add.s64 	%rd30, %rd29, %rd27;
	ld.global.f64 	%fd52, [%rd30];
	fma.rn.f64 	%fd67, %fd51, %fd52, %fd50;
	add.s32 	%r58, %r58, 4;
$L__BB2_11:
	and.b32  	%r44, %r10, 3;
	setp.eq.s32 	%p11, %r44, 0;
	@%p11 bra 	$L__BB2_16;
	setp.eq.s32 	%p12, %r44, 1;
	@%p12 bra 	$L__BB2_14;
	add.s32 	%r45, %r58, %r7;
	mul.wide.s32 	%rd31, %r45, 8;
	add.s64 	%rd32, %rd5, %rd31;
	add.s32 	%r46, %r58, %r5;
	ld.global.f64 	%fd54, [%rd32];
	mad.lo.s32 	%r47, %r46, %r1, %r4;
	mul.wide.s32 	%rd33, %r47, 8;
	add.s64 	%rd34, %rd1, %rd33;
	ld.global.f64 	%fd55, [%rd34];
	fma.rn.f64 	%fd56, %fd54, %fd55, %fd67;
	ld.global.f64 	%fd57, [%rd32+8];
	mul.wide.s32 	%rd35, %r1, 8;
	add.s64 	%rd36, %rd34, %rd35;
	ld.global.f64 	%fd58, [%rd36];
	fma.rn.f64 	%fd67, %fd57, %fd58, %fd56;
	add.s32 	%r58, %r58, 2;
$L__BB2_14:
	and.b32  	%r48, %r9, 1;
	setp.eq.b32 	%p13, %r48, 1;
	@%p13 bra 	$L__BB2_16;
	add.s32 	%r49, %r58, %r7;
	mul.wide.s32 	%rd37, %r49, 8;
	add.s64 	%rd38, %rd5, %rd37;
	add.s32 	%r50, %r58, %r5;
	ld.global.f64 	%fd59, [%rd38];
	mad.lo.s32 	%r51, %r50, %r1, %r4;
	mul.wide.s32 	%rd39, %r51, 8;
	add.s64 	%rd40, %rd1, %rd39;
	ld.global.f64 	%fd60, [%rd40];
	fma.rn.f64 	%fd67, %fd59, %fd60, %fd67;
$L__BB2_16:
	st.global.f64 	[%rd4], %fd67;
$L__BB2_17:
	ret;

}


// ===== COMPILED SASS (sm_100) =====

	.target	sm_100

	.elftype	@"ET_EXEC"


//--------------------- .note.nv.tkinfo           --------------------------
	.section	.note.nv.tkinfo,"",@"SHT_NOTE"
	.sectionflags	@"SHF_NOTE_NV_TKINFO"
	.tkinfo
        /*0018*/ 	.word	0x00000002
        /*0030*/ 	.string	""
        /*0030*/ 	.string	"ptxas"
        /*0030*/ 	.string	"Cuda compilation tools, release 13.0, V13.0.88"
        /*0030*/ 	.string	"Build cuda_13.0.r13.0/compiler.36424714_0"
        /*0030*/ 	.string	"-arch sm_100 -m 64 "



//--------------------- .note.nv.cuinfo           --------------------------
	.section	.note.nv.cuinfo,"",@"SHT_NOTE"
	.sectionflags	@"SHF_NOTE_NV_CUINFO"
        /*0018*/ 	.short	0x0002
        /*001a*/ 	.short	0x0064
        /*001c*/ 	.short	0x0082
	.zero		2


//--------------------- .nv.info                  --------------------------
	.section	.nv.info,"",@"SHT_CUDA_INFO"
	.align	4


	//----- nvinfo : EIATTR_REGCOUNT
	.align		4
        /*0000*/ 	.byte	0x04, 0x2f
        /*0002*/ 	.short	(.L_1 - .L_0)
	.align		4
.L_0:
        /*0004*/ 	.word	index@(lambda_21887)
        /*0008*/ 	.word	0x00000004


	//----- nvinfo : EIATTR_FRAME_SIZE
	.align		4
.L_1:
        /*000c*/ 	.byte	0x04, 0x11
        /*000e*/ 	.short	(.L_3 - .L_2)
	.align		4
.L_2:
        /*0010*/ 	.word	index@(lambda_21887)
        /*0014*/ 	.word	0x00000000


	//----- nvinfo : EIATTR_REGCOUNT
	.align		4
.L_3:
        /*0018*/ 	.byte	0x04, 0x2f
        /*001a*/ 	.short	(.L_5 - .L_4)
	.align		4
.L_4:
        /*001c*/ 	.word	index@(lambda_22080)
        /*0020*/ 	.word	0x00000020


	//----- nvinfo : EIATTR_FRAME_SIZE
	.align		4
.L_5:
        /*0024*/ 	.byte	0x04, 0x11
        /*0026*/ 	.short	(.L_7 - .L_6)
	.align		4
.L_6:
        /*0028*/ 	.word	index@(lambda_22080)
        /*002c*/ 	.word	0x00000000


	//----- nvinfo : EIATTR_REGCOUNT
	.align		4
.L_7:
        /*0030*/ 	.byte	0x04, 0x2f
        /*0032*/ 	.short	(.L_9 - .L_8)
	.align		4
.L_8:
        /*0034*/ 	.word	index@(lambda_22212)
        /*0038*/ 	.word	0x00000020


	//----- nvinfo : EIATTR_FRAME_SIZE
	.align		4
.L_9:
        /*003c*/ 	.byte	0x04, 0x11
        /*003e*/ 	.short	(.L_11 - .L_10)
	.align		4
.L_10:
        /*0040*/ 	.word	index@(lambda_22212)
        /*0044*/ 	.word	0x00000000


	//----- nvinfo : EIATTR_MIN_STACK_SIZE
	.align		4
.L_11:
        /*0048*/ 	.byte	0x04, 0x12
        /*004a*/ 	.short	(.L_13 - .L_12)
	.align		4
.L_12:
        /*004c*/ 	.word	index@(lambda_22212)
        /*0050*/ 	.word	0x00000000


	//----- nvinfo : EIATTR_MIN_STACK_SIZE
	.align		4
.L_13:
        /*0054*/ 	.byte	0x04, 0x12
        /*0056*/ 	.short	(.L_15 - .L_14)
	.align		4
.L_14:
        /*0058*/ 	.word	index@(lambda_22080)
        /*005c*/ 	.word	0x00000000


	//----- nvinfo : EIATTR_MIN_STACK_SIZE
	.align		4
.L_15:
        /*0060*/ 	.byte	0x04, 0x12
        /*0062*/ 	.short	(.L_17 - .L_16)
	.align		4
.L_16:
        /*0064*/ 	.word	index@(lambda_21887)
        /*0068*/ 	.word	0x00000000
.L_17:


//--------------------- .nv.compat                --------------------------
	.section	.nv.compat,"",@"SHT_CUDA_COMPAT_INFO"
	.align	4
        /*0000*/ 	.byte	0x02, 0x09, 0x00, 0x00, 0x02, 0x02, 0x01, 0x00, 0x02, 0x05, 0x05, 0x00, 0x03, 0x07, 0x01, 0x01
        /*0010*/ 	.byte	0x02, 0x03, 0x00, 0x00, 0x02, 0x06, 0x01, 0x00, 0x04, 0x0b, 0x08, 0x00, 0x01, 0x00, 0x00, 0x00
        /*0020*/ 	.byte	0x00, 0x00, 0x00, 0x00


//--------------------- .nv.info.lambda_22212     --------------------------
	.section	.nv.info.lambda_22212,"",@"SHT_CUDA_INFO"
	.sectionflags	@""
	.align	4


	//----- nvinfo : EIATTR_CUDA_API_VERSION
	.align		4
        /*0000*/ 	.byte	0x04, 0x37
        /*0002*/ 	.short	(.L_19 - .L_18)
.L_18:
        /*0004*/ 	.word	0x00000082


	//----- nvinfo : EIATTR_KPARAM_INFO
	.align		4
.L_19:
        /*0008*/ 	.byte	0x04, 0x17
        /*000a*/ 	.short	(.L_21 - .L_20)
.L_20:
        /*000c*/ 	.word	0x00000000
        /*0010*/ 	.short	0x0004
        /*0012*/ 	.short	0x0050
        /*0014*/ 	.byte	0x00, 0xf0, 0x61, 0x00


	//----- nvinfo : EIATTR_KPARAM_INFO
	.align		4
.L_21:
        /*0018*/ 	.byte	0x04, 0x17
        /*001a*/ 	.short	(.L_23 - .L_22)
.L_22:
        /*001c*/ 	.word	0x00000000
        /*0020*/ 	.short	0x0003
        /*0022*/ 	.short	0x0040
        /*0024*/ 	.byte	0x00, 0xf0, 0x41, 0x00


	//----- nvinfo : EIATTR_KPARAM_INFO
	.align		4
.L_23:
        /*0028*/ 	.byte	0x04, 0x17
        /*002a*/ 	.short	(.L_25 - .L_24)
.L_24:
        /*002c*/ 	.word	0x00000000
        /*0030*/ 	.short	0x0002
        /*0032*/ 	.short	0x0030
        /*0034*/ 	.byte	0x00, 0xf0, 0x41, 0x00


	//----- nvinfo : EIATTR_KPARAM_INFO
	.align		4
.L_25:
        /*0038*/ 	.byte	0x04, 0x17
        /*003a*/ 	.short	(.L_27 - .L_26)
.L_26:
        /*003c*/ 	.word	0x00000000
        /*0040*/ 	.short	0x0001
        /*0042*/ 	.short	0x0008
        /*0044*/ 	.byte	0x00, 0xf0, 0xa1, 0x00


	//----- nvinfo : EIATTR_KPARAM_INFO
	.align		4
.L_27:
        /*0048*/ 	.byte	0x04, 0x17
        /*004a*/ 	.short	(.L_29 - .L_28)
.L_28:
        /*004c*/ 	.word	0x00000000
        /*0050*/ 	.short	0x0000
        /*0052*/ 	.short	0x0000
        /*0054*/ 	.byte	0x00, 0xf5, 0x21, 0x00


	//----- nvinfo : EIATTR_SPARSE_MMA_MASK
	.align		4
.L_29:
        /*0058*/ 	.byte	0x03, 0x50
        /*005a*/ 	.short	0x0000


	//----- nvinfo : EIATTR_MAXREG_COUNT
	.align		4
        /*005c*/ 	.byte	0x03, 0x1b
        /*005e*/ 	.short	0x00ff


	//----- nvinfo : EIATTR_MERCURY_ISA_VERSION
	.align		4
        /*0060*/ 	.byte	0x03, 0x5f
        /*0062*/ 	.short	0x0101


	//----- nvinfo : EIATTR_VRC_CTA_INIT_COUNT
	.align		4
        /*0064*/ 	.byte	0x02, 0x4a
	.zero		1
	.zero		1


	//----- nvinfo : EIATTR_EXIT_INSTR_OFFSETS
	.align		4
        /*0068*/ 	.byte	0x04, 0x1c
        /*006a*/ 	.short	(.L_31 - .L_30)


	//   ....[0]....
.L_30:
        /*006c*/ 	.word	0x00000080


	//   ....[1]....
        /*0070*/ 	.word	0x000000f0


	//   ....[2]....
        /*0074*/ 	.word	0x000001f0


	//   ....[3]....
        /*0078*/ 	.word	0x00000960


	//----- nvinfo : EIATTR_MAX_THREADS
	.align		4
.L_31:
        /*007c*/ 	.byte	0x04, 0x05
        /*007e*/ 	.short	(.L_33 - .L_32)
.L_32:
        /*0080*/ 	.word	0x00000100
        /*0084*/ 	.word	0x00000001
        /*0088*/ 	.word	0x00000001


	//----- nvinfo : EIATTR_CRS_STACK_SIZE
	.align		4
.L_33:
        /*008c*/ 	.byte	0x04, 0x1e
        /*008e*/ 	.short	(.L_35 - .L_34)
.L_34:
        /*0090*/ 	.word	0x00000000


	//----- nvinfo : EIATTR_CBANK_PARAM_SIZE
	.align		4
.L_35:
        /*0094*/ 	.byte	0x03, 0x19
        /*0096*/ 	.short	0x0068


	//----- nvinfo : EIATTR_PARAM_CBANK
	.align		4
        /*0098*/ 	.byte	0x04, 0x0a
        /*009a*/ 	.short	(.L_37 - .L_36)
	.align		4
.L_36:
        /*009c*/ 	.word	index@(.nv.constant0.lambda_22212)
        /*00a0*/ 	.short	0x0380
        /*00a2*/ 	.short	0x0068


	//----- nvinfo : EIATTR_SW_WAR
	.align		4
.L_37:
        /*00a4*/ 	.byte	0x04, 0x36
        /*00a6*/ 	.short	(.L_39 - .L_38)
.L_38:
        /*00a8*/ 	.word	0x00000008
.L_39:


//--------------------- .nv.info.lambda_22080     --------------------------
	.section	.nv.info.lambda_22080,"",@"SHT_CUDA_INFO"
	.sectionflags	@""
	.align	4


	//----- nvinfo : EIATTR_CUDA_API_VERSION
	.align		4
        /*0000*/ 	.byte	0x04, 0x37
        /*0002*/ 	.short	(.L_41 - .L_40)
.L_40:
        /*0004*/ 	.word	0x00000082


	//----- nvinfo : EIATTR_KPARAM_INFO
	.align		4
.L_41:
        /*0008*/ 	.byte	0x04, 0x17
        /*000a*/ 	.short	(.L_43 - .L_42)
.L_42:
        /*000c*/ 	.word	0x00000000
        /*0010*/ 	.short	0x0002
        /*0012*/ 	.short	0x0038
        /*0014*/ 	.byte	0x00, 0xf0, 0x61, 0x00


	//----- nvinfo : EIATTR_KPARAM_INFO
	.align		4
.L_43:
        /*0018*/ 	.byte	0x04, 0x17
        /*001a*/ 	.short	(.L_45 - .L_44)
.L_44:
        /*001c*/ 	.word	0x00000000
        /*0020*/ 	.short	0x0001
        /*0022*/ 	.short	0x0028
        /*0024*/ 	.byte	0x00, 0xf0, 0x41, 0x00


	//----- nvinfo : EIATTR_KPARAM_INFO
	.align		4
.L_45:
        /*0028*/ 	.byte	0x04, 0x17
        /*002a*/ 	.short	(.L_47 - .L_46)
.L_46:
        /*002c*/ 	.word	0x00000000
        /*0030*/ 	.short	0x0000
        /*0032*/ 	.short	0x0000
        /*0034*/ 	.byte	0x00, 0xf0, 0xa1, 0x00


	//----- nvinfo : EIATTR_SPARSE_MMA_MASK
	.align		4
.L_47:
        /*0038*/ 	.byte	0x03, 0x50
        /*003a*/ 	.short	0x0000


	//----- nvinfo : EIATTR_MAXREG_COUNT
	.align		4
        /*003c*/ 	.byte	0x03, 0x1b
        /*003e*/ 	.short	0x00ff


	//----- nvinfo : EIATTR_MERCURY_ISA_VERSION
	.align		4
        /*0040*/ 	.byte	0x03, 0x5f
        /*0042*/ 	.short	0x0101


	//----- nvinfo : EIATTR_VRC_CTA_INIT_COUNT
	.align		4
        /*0044*/ 	.byte	0x02, 0x4a
	.zero		1
	.zero		1


	//----- nvinfo : EIATTR_EXIT_INSTR_OFFSETS
	.align		4
        /*0048*/ 	.byte	0x04, 0x1c
        /*004a*/ 	.short	(.L_49 - .L_48)


	//   ....[0]....
.L_48:
        /*004c*/ 	.word	0x00000080


	//   ....[1]....
        /*0050*/ 	.word	0x000000f0


	//   ....[2]....
        /*0054*/ 	.word	0x000001f0


	//   ....[3]....
        /*0058*/ 	.word	0x00000ba0


	//----- nvinfo : EIATTR_MAX_THREADS
	.align		4
.L_49:
        /*005c*/ 	.byte	0x04, 0x05
        /*005e*/ 	.short	(.L_51 - .L_50)
.L_50:
        /*0060*/ 	.word	0x00000100
        /*0064*/ 	.word	0x00000001
        /*0068*/ 	.word	0x00000001


	//----- nvinfo : EIATTR_CRS_STACK_SIZE
	.align		4
.L_51:
        /*006c*/ 	.byte	0x04, 0x1e
        /*006e*/ 	.short	(.L_53 - .L_52)
.L_52:
        /*0070*/ 	.word	0x00000000


	//----- nvinfo : EIATTR_CBANK_PARAM_SIZE
	.align		4
.L_53:
        /*0074*/ 	.byte	0x03, 0x19
        /*0076*/ 	.short	0x0050


	//----- nvinfo : EIATTR_PARAM_CBANK
	.align		4
        /*0078*/ 	.byte	0x04, 0x0a
        /*007a*/ 	.short	(.L_55 - .L_54)
	.align		4
.L_54:
        /*007c*/ 	.word	index@(.nv.constant0.lambda_22080)
        /*0080*/ 	.short	0x0380
        /*0082*/ 	.short	0x0050


	//----- nvinfo : EIATTR_SW_WAR
	.align		4
.L_55:
        /*0084*/ 	.byte	0x04, 0x36
        /*0086*/ 	.short	(.L_57 - .L_56)
.L_56:
        /*0088*/ 	.word	0x00000008
.L_57:


//--------------------- .nv.info.lambda_21887     --------------------------
	.section	.nv.info.lambda_21887,"",@"SHT_CUDA_INFO"
	.sectionflags	@""
	.align	4


	//----- nvinfo : EIATTR_CUDA_API_VERSION
	.align		4
        /*0000*/ 	.byte	0x04, 0x37
        /*0002*/ 	.short	(.L_59 - .L_58)
.L_58:
        /*0004*/ 	.word	0x00000082


	//----- nvinfo : EIATTR_SPARSE_MMA_MASK
	.align		4
.L_59:
        /*0008*/ 	.byte	0x03, 0x50
        /*000a*/ 	.short	0x0000


	//----- nvinfo : EIATTR_MAXREG_COUNT
	.align		4
        /*000c*/ 	.byte	0x03, 0x1b
        /*000e*/ 	.short	0x00ff


	//----- nvinfo : EIATTR_MERCURY_ISA_VERSION
	.align		4
        /*0010*/ 	.byte	0x03, 0x5f
        /*0012*/ 	.short	0x0101


	//----- nvinfo : EIATTR_VRC_CTA_INIT_COUNT
	.align		4
        /*0014*/ 	.byte	0x02, 0x4a
	.zero		1
	.zero		1


	//----- nvinfo : EIATTR_EXIT_INSTR_OFFSETS
	.align		4
        /*0018*/ 	.byte	0x04, 0x1c
        /*001a*/ 	.short	(.L_61 - .L_60)


	//   ....[0]....
.L_60:
        /*001c*/ 	.word	0x00000010


	//----- nvinfo : EIATTR_MAX_THREADS
	.align		4
.L_61:
        /*0020*/ 	.byte	0x04, 0x05
        /*0022*/ 	.short	(.L_63 - .L_62)
.L_62:
        /*0024*/ 	.word	0x00000080
        /*0028*/ 	.word	0x00000001
        /*002c*/ 	.word	0x00000001


	//----- nvinfo : EIATTR_SW_WAR
	.align		4
.L_63:
        /*0030*/ 	.byte	0x04, 0x36
        /*0032*/ 	.short	(.L_65 - .L_64)
.L_64:
        /*0034*/ 	.word	0x00000008
.L_65:


//--------------------- .nv.callgraph             --------------------------
	.section	.nv.callgraph,"",@"SHT_CUDA_CALLGRAPH"
	.align	4
	.sectionentsize	8
	.align		4
        /*0000*/ 	.word	0x00000000
	.align		4
        /*0004*/ 	.word	0xffffffff
	.align		4
        /*0008*/ 	.word	0x00000000
	.align		4
        /*000c*/ 	.word	0xfffffffe
	.align		4
        /*0010*/ 	.word	0x00000000
	.align		4
        /*0014*/ 	.word	0xfffffffd
	.align		4
        /*0018*/ 	.word	0x00000000
	.align		4
        /*001c*/ 	.word	0xfffffffc


//--------------------- .text.lambda_22212        --------------------------
	.section	.text.lambda_22212,"ax",@progbits
	.align	128
        .global         lambda_22212
        .type           lambda_22212,@function
        .size           lambda_22212,(.L_x_15 - lambda_22212)
        .other          lambda_22212,@"STO_CUDA_ENTRY STV_DEFAULT"
lambda_22212:
.text.lambda_22212:
[----:B------:R-:W-:Y:S01]  /*0000*/  LDC R1, c[0x0][0x37c] ;  /* 0x0000df00ff017b82 */ /* 0x000fe20000000800 */
[----:B------:R-:W0:Y:S07]  /*0010*/  S2R R3, SR_TID.X ;  /* 0x0000000000037919 */ /* 0x000e2e0000002100 */
[----:B------:R-:W0:Y:S01]  /*0020*/  S2UR UR4, SR_CTAID.X ;  /* 0x00000000000479c3 */ /* 0x000e220000002500 */
[----:B------:R-:W1:Y:S07]  /*0030*/  LDCU UR5, c[0x0][0x3a8] ;  /* 0x00007500ff0577ac */ /* 0x000e6e0008000800 */
[----:B------:R-:W0:Y:S02]  /*0040*/  LDC R0, c[0x0][0x360] ;  /* 0x0000d800ff007b82 */ /* 0x000e240000000800 */
[----:B0-----:R-:W-:Y:S01]  /*0050*/  IMAD R0, R0, UR4, R3 ;  /* 0x0000000400007c24 */ /* 0x001fe2000f8e0203 */
[----:B-1----:R-:W-:-:S04]  /*0060*/  MOV R3, UR5 ;  /* 0x0000000500037c02 */ /* 0x002fc80008000f00 */
[----:B------:R-:W-:-:S13]  /*0070*/  ISETP.GE.AND P0, PT, R0, R3, PT ;  /* 0x000000030000720c */ /* 0x000fda0003f06270 */
[----:B------:R-:W-:Y:S05]  /*0080*/  @P0 EXIT ;  /* 0x000000000000094d */ /* 0x000fea0003800000 */
[----:B------:R-:W0:Y:S01]  /*0090*/  S2R R2, SR_TID.Y ;  /* 0x0000000000027919 */ /* 0x000e220000002200 */
[----:B------:R-:W0:Y:S01]  /*00a0*/  LDCU UR4, c[0x0][0x364] ;  /* 0x00006c80ff0477ac */ /* 0x000e220008000800 */
[----:B------:R-:W0:Y:S01]  /*00b0*/  S2R R5, SR_CTAID.Y ;  /* 0x0000000000057919 */ /* 0x000e220000002600 */
[----:B------:R-:W1:Y:S01]  /*00c0*/  LDCU UR5, c[0x0][0x3ac] ;  /* 0x00007580ff0577ac */ /* 0x000e620008000800 */
[----:B0-----:R-:W-:-:S05]  /*00d0*/  IMAD R2, R5, UR4, R2 ;  /* 0x0000000405027c24 */ /* 0x001fca000f8e0202 */
[----:B-1----:R-:W-:-:S13]  /*00e0*/  ISETP.GE.AND P0, PT, R2, UR5, PT ;  /* 0x0000000502007c0c */ /* 0x002fda000bf06270 */
[----:B------:R-:W-:Y:S05]  /*00f0*/  @P0 EXIT ;  /* 0x000000000000094d */ /* 0x000fea0003800000 */
[----:B------:R-:W0:Y:S08]  /*0100*/  LDC R4, c[0x0][0x3e4] ;  /* 0x0000f900ff047b82 */ /* 0x000e300000000800 */
[----:B------:R-:W1:Y:S01]  /*0110*/  LDC.64 R8, c[0x0][0x3c8] ;  /* 0x0000f200ff087b82 */ /* 0x000e620000000a00 */
[----:B0-----:R-:W-:-:S04]  /*0120*/  LEA.HI R5, R4, R4, RZ, 0x1 ;  /* 0x0000000404057211 */ /* 0x001fc800078f08ff */
[----:B------:R-:W-:-:S04]  /*0130*/  SHF.R.S32.HI R5, RZ, 0x1, R5 ;  /* 0x00000001ff057819 */ /* 0x000fc80000011405 */
[----:B------:R-:W-:Y:S01]  /*0140*/  IADD3 R7, PT, PT, -R5, UR5, RZ ;  /* 0x0000000505077c10 */ /* 0x000fe2000fffe1ff */
[----:B------:R-:W0:Y:S01]  /*0150*/  LDCU.64 UR4, c[0x0][0x358] ;  /* 0x00006b00ff0477ac */ /* 0x000e220008000a00 */
[C---:B------:R-:W-:Y:S02]  /*0160*/  ISETP.GE.AND P1, PT, R2.reuse, R5, PT ;  /* 0x000000050200720c */ /* 0x040fe40003f26270 */
[C---:B------:R-:W-:Y:S01]  /*0170*/  ISETP.GE.AND P0, PT, R2.reuse, R7, PT ;  /* 0x000000070200720c */ /* 0x040fe20003f06270 */
[----:B------:R-:W-:-:S04]  /*0180*/  IMAD R7, R2, R3, R0 ;  /* 0x0000000302077224 */ /* 0x000fc800078e0200 */
[----:B-1----:R-:W-:-:S08]  /*0190*/  IMAD.WIDE.U32 R8, R7, 0x8, R8 ;  /* 0x0000000807087825 */ /* 0x002fd000078e0008 */
[----:B------:R-:W-:Y:S05]  /*01a0*/  @!P0 BRA P1, `(.L_x_0) ;  /* 0x0000000000148947 */ /* 0x000fea0000800000 */
[----:B------:R-:W1:Y:S02]  /*01b0*/  LDC.64 R2, c[0x0][0x3b8] ;  /* 0x0000ee00ff027b82 */ /* 0x000e640000000a00 */
[----:B-1----:R-:W-:-:S06]  /*01c0*/  IMAD.WIDE.U32 R2, R7, 0x8, R2 ;  /* 0x0000000807027825 */ /* 0x002fcc00078e0002 */
[----:B0-----:R-:W2:Y:S04]  /*01d0*/  LDG.E.64 R2, desc[UR4][R2.64] ;  /* 0x0000000402027981 */ /* 0x001ea8000c1e1b00 */
[----:B--2---:R-:W-:Y:S01]  /*01e0*/  STG.E.64 desc[UR4][R8.64], R2 ;  /* 0x0000000208007986 */ /* 0x004fe2000c101b04 */
[----:B------:R-:W-:Y:S05]  /*01f0*/  EXIT ;  /* 0x000000000000794d */ /* 0x000fea0003800000 */
.L_x_0:
[----:B------:R-:W-:Y:S02]  /*0200*/  ISETP.GE.AND P0, PT, R4, -0x1, PT ;  /* 0xffffffff0400780c */ /* 0x000fe40003f06270 */
[----:B------:R-:W-:-:S11]  /*0210*/  CS2R R18, SRZ ;  /* 0x0000000000127805 */ /* 0x000fd6000001ff00 */
[----:B------:R-:W-:Y:S05]  /*0220*/  @!P0 BRA `(.L_x_1) ;  /* 0x0000000400c88947 */ /* 0x000fea0003800000 */
[----:B------:R-:W-:Y:S01]  /*0230*/  IABS R6, R5 ;  /* 0x0000000500067213 */ /* 0x000fe20000000000 */
[----:B------:R-:W-:Y:S01]  /*0240*/  IMAD.MOV R4, RZ, RZ, -R5 ;  /* 0x000000ffff047224 */ /* 0x000fe200078e0a05 */
[----:B------:R-:W-:-:S03]  /*0250*/  CS2R R18, SRZ ;  /* 0x0000000000127805 */ /* 0x000fc6000001ff00 */
[----:B------:R-:W-:-:S05]  /*0260*/  IMAD.IADD R6, R5, 0x1, R6 ;  /* 0x0000000105067824 */ /* 0x000fca00078e0206 */
[C---:B------:R-:W-:Y:S02]  /*0270*/  ISETP.GE.U32.AND P1, PT, R6.reuse, 0x7, PT ;  /* 0x000000070600780c */ /* 0x040fe40003f26070 */
[----:B------:R-:W-:-:S04]  /*0280*/  IADD3 R7, PT, PT, R6, 0x1, RZ ;  /* 0x0000000106077810 */ /* 0x000fc80007ffe0ff */
[----:B------:R-:W-:-:S04]  /*0290*/  LOP3.LUT R24, R7, 0x7, RZ, 0xc0, !PT ;  /* 0x0000000707187812 */ /* 0x000fc800078ec0ff */
[----:B------:R-:W-:-:S03]  /*02a0*/  ISETP.NE.AND P0, PT, R24, RZ, PT ;  /* 0x000000ff1800720c */ /* 0x000fc60003f05270 */
[----:B------:R-:W-:Y:S10]  /*02b0*/  @!P1 BRA `(.L_x_2) ;  /* 0x0000000000c49947 */ /* 0x000ff40003800000 */
[----:B------:R-:W-:Y:S01]  /*02c0*/  IADD3 R29, PT, PT, R2, -R5, RZ ;  /* 0x80000005021d7210 */ /* 0x000fe20007ffe0ff */
[----:B------:R-:W-:Y:S01]  /*02d0*/  IMAD.MOV.U32 R25, RZ, RZ, RZ ;  /* 0x000000ffff197224 */ /* 0x000fe200078e00ff */
[----:B------:R-:W-:Y:S02]  /*02e0*/  LOP3.LUT R28, R7, 0xfffffff8, RZ, 0xc0, !PT ;  /* 0xfffffff8071c7812 */ /* 0x000fe400078ec0ff */
[----:B------:R-:W-:Y:S01]  /*02f0*/  CS2R R18, SRZ ;  /* 0x0000000000127805 */ /* 0x000fe2000001ff00 */
[----:B------:R-:W1:Y:S01]  /*0300*/  LDCU UR6, c[0x0][0x3a8] ;  /* 0x00007500ff0677ac */ /* 0x000e620008000800 */
[----:B------:R-:W-:Y:S01]  /*0310*/  IMAD R29, R29, R3, R0 ;  /* 0x000000031d1d7224 */ /* 0x000fe200078e0200 */
[----:B------:R-:W-:-:S07]  /*0320*/  IADD3 R28, PT, PT, -R28, RZ, RZ ;  /* 0x000000ff1c1c7210 */ /* 0x000fce0007ffe1ff */
.L_x_3:
[----:B------:R-:W2:Y:S01]  /*0330*/  LDC.64 R10, c[0x0][0x3d8] ;  /* 0x0000f600ff0a7b82 */ /* 0x000ea20000000a00 */
[----:B-1----:R-:W-:-:S07]  /*0340*/  MOV R3, UR6 ;  /* 0x0000000600037c02 */ /* 0x002fce0008000f00 */
[----:B------:R-:W1:Y:S01]  /*0350*/  LDC.64 R12, c[0x0][0x3b8] ;  /* 0x0000ee00ff0c7b82 */ /* 0x000e620000000a00 */
[----:B--2---:R-:W-:-:S05]  /*0360*/  IMAD.WIDE R10, R25, 0x8, R10 ;  /* 0x00000008190a7825 */ /* 0x004fca00078e020a */
[----:B0-----:R-:W2:Y:S01]  /*0370*/  LDG.E.64 R16, desc[UR4][R10.64] ;  /* 0x000000040a107981 */ /* 0x001ea2000c1e1b00 */
[----:B-1----:R-:W-:-:S05]  /*0380*/  IMAD.WIDE R12, R29, 0x8, R12 ;  /* 0x000000081d0c7825 */ /* 0x002fca00078e020c */
[----:B------:R-:W2:Y:S01]  /*0390*/  LDG.E.64 R14, desc[UR4][R12.64] ;  /* 0x000000040c0e7981 */ /* 0x000ea2000c1e1b00 */
[----:B------:R-:W-:-:S05]  /*03a0*/  IMAD.WIDE R22, R3, 0x8, R12 ;  /* 0x0000000803167825 */ /* 0x000fca00078e020c */
[----:B------:R0:W3:Y:S04]  /*03b0*/  LDG.E.64 R20, desc[UR4][R22.64] ;  /* 0x0000000416147981 */ /* 0x0000e8000c1e1b00 */
[----:B------:R-:W3:Y:S01]  /*03c0*/  LDG.E.64 R12, desc[UR4][R10.64+0x8] ;  /* 0x000008040a0c7981 */ /* 0x000ee2000c1e1b00 */
[----:B0-----:R-:W-:-:S04]  /*03d0*/  IMAD.WIDE R22, R3, 0x8, R22 ;  /* 0x0000000803167825 */ /* 0x001fc800078e0216 */
[C---:B------:R-:W-:Y:S01]  /*03e0*/  IMAD.WIDE R26, R3.reuse, 0x8, R22 ;  /* 0x00000008031a7825 */ /* 0x040fe200078e0216 */
[----:B--2---:R-:W-:Y:S01]  /*03f0*/  DFMA R14, R16, R14, R18 ;  /* 0x0000000e100e722b */ /* 0x004fe20000000012 */
[----:B------:R-:W2:Y:S04]  /*0400*/  LDG.E.64 R18, desc[UR4][R10.64+0x10] ;  /* 0x000010040a127981 */ /* 0x000ea8000c1e1b00 */
[----:B------:R-:W2:Y:S03]  /*0410*/  LDG.E.64 R16, desc[UR4][R22.64] ;  /* 0x0000000416107981 */ /* 0x000ea6000c1e1b00 */
[----:B---3--:R-:W-:Y:S02]  /*0420*/  DFMA R20, R12, R20, R14 ;  /* 0x000000140c14722b */ /* 0x008fe4000000000e */
[----:B------:R-:W3:Y:S04]  /*0430*/  LDG.E.64 R14, desc[UR4][R10.64+0x18] ;  /* 0x000018040a0e7981 */ /* 0x000ee8000c1e1b00 */
[----:B------:R0:W3:Y:S02]  /*0440*/  LDG.E.64 R12, desc[UR4][R26.64] ;  /* 0x000000041a0c7981 */ /* 0x0000e4000c1e1b00 */
[----:B0-----:R-:W-:Y:S01]  /*0450*/  IMAD.WIDE R26, R3, 0x8, R26 ;  /* 0x00000008031a7825 */ /* 0x001fe200078e021a */
[----:B--2---:R-:W-:-:S03]  /*0460*/  DFMA R16, R18, R16, R20 ;  /* 0x000000101210722b */ /* 0x004fc60000000014 */
[----:B------:R-:W-:Y:S01]  /*0470*/  IMAD.WIDE R18, R3, 0x8, R26 ;  /* 0x0000000803127825 */ /* 0x000fe200078e021a */
[----:B------:R-:W2:Y:S04]  /*0480*/  LDG.E.64 R20, desc[UR4][R10.64+0x28] ;  /* 0x000028040a147981 */ /* 0x000ea8000c1e1b00 */
[----:B------:R-:W2:Y:S01]  /*0490*/  LDG.E.64 R22, desc[UR4][R18.64] ;  /* 0x0000000412167981 */ /* 0x000ea2000c1e1b00 */
[----:B---3--:R-:W-:-:S03]  /*04a0*/  DFMA R12, R14, R12, R16 ;  /* 0x0000000c0e0c722b */ /* 0x008fc60000000010 */
[----:B------:R-:W3:Y:S04]  /*04b0*/  LDG.E.64 R14, desc[UR4][R10.64+0x20] ;  /* 0x000020040a0e7981 */ /* 0x000ee8000c1e1b00 */
[----:B------:R-:W3:Y:S02]  /*04c0*/  LDG.E.64 R16, desc[UR4][R26.64] ;  /* 0x000000041a107981 */ /* 0x000ee4000c1e1b00 */
[----:B---3--:R-:W-:Y:S01]  /*04d0*/  DFMA R12, R14, R16, R12 ;  /* 0x000000100e0c722b */ /* 0x008fe2000000000c */
[----:B------:R-:W-:Y:S01]  /*04e0*/  IMAD.WIDE R14, R3, 0x8, R18 ;  /* 0x00000008030e7825 */ /* 0x000fe200078e0212 */
[----:B------:R-:W3:Y:S04]  /*04f0*/  LDG.E.64 R16, desc[UR4][R10.64+0x30] ;  /* 0x000030040a107981 */ /* 0x000ee8000c1e1b00 */
[----:B------:R-:W4:Y:S02]  /*0500*/  LDG.E.64 R18, desc[UR4][R10.64+0x38] ;  /* 0x000038040a127981 */ /* 0x000f24000c1e1b00 */
[----:B--2---:R-:W-:-:S02]  /*0510*/  DFMA R20, R20, R22, R12 ;  /* 0x000000161414722b */ /* 0x004fc4000000000c */
[----:B------:R-:W3:Y:S01]  /*0520*/  LDG.E.64 R12, desc[UR4][R14.64] ;  /* 0x000000040e0c7981 */ /* 0x000ee2000c1e1b00 */
[----:B------:R-:W-:-:S06]  /*0530*/  IMAD.WIDE R22, R3, 0x8, R14 ;  /* 0x0000000803167825 */ /* 0x000fcc00078e020e */
[----:B------:R-:W4:Y:S01]  /*0540*/  LDG.E.64 R22, desc[UR4][R22.64] ;  /* 0x0000000416167981 */ /* 0x000f22000c1e1b00 */
[----:B------:R-:W-:-:S05]  /*0550*/  VIADD R28, R28, 0x8 ;  /* 0x000000081c1c7836 */ /* 0x000fca0000000000 */
[----:B------:R-:W-:Y:S01]  /*0560*/  ISETP.NE.AND P1, PT, R28, RZ, PT ;  /* 0x000000ff1c00720c */ /* 0x000fe20003f25270 */
[----:B------:R-:W-:Y:S01]  /*0570*/  IMAD R29, R3, 0x8, R29 ;  /* 0x00000008031d7824 */ /* 0x000fe200078e021d */
[----:B------:R-:W-:Y:S02]  /*0580*/  IADD3 R4, PT, PT, R4, 0x8, RZ ;  /* 0x0000000804047810 */ /* 0x000fe40007ffe0ff */
[----:B------:R-:W-:Y:S01]  /*0590*/  IADD3 R25, PT, PT, R25, 0x8, RZ ;  /* 0x0000000819197810 */ /* 0x000fe20007ffe0ff */
[----:B---3--:R-:W-:-:S08]  /*05a0*/  DFMA R12, R16, R12, R20 ;  /* 0x0000000c100c722b */ /* 0x008fd00000000014 */
[----:B----4-:R-:W-:Y:S01]  /*05b0*/  DFMA R18, R18, R22, R12 ;  /* 0x000000161212722b */ /* 0x010fe2000000000c */
[----:B------:R-:W-:Y:S10]  /*05c0*/  @P1 BRA `(.L_x_3) ;  /* 0xfffffffc00581947 */ /* 0x000ff4000383ffff */
.L_x_2:
[----:B------:R-:W-:Y:S05]  /*05d0*/  @!P0 BRA `(.L_x_1) ;  /* 0x0000000000dc8947 */ /* 0x000fea0003800000 */
[----:B------:R-:W-:Y:S02]  /*05e0*/  ISETP.GE.U32.AND P0, PT, R24, 0x4, PT ;  /* 0x000000041800780c */ /* 0x000fe40003f06070 */
[----:B------:R-:W-:-:S11]  /*05f0*/  LOP3.LUT P1, R7, R7, 0x3, RZ, 0xc0, !PT ;  /* 0x0000000307077812 */ /* 0x000fd6000782c0ff */
[----:B------:R-:W-:Y:S05]  /*0600*/  @!P0 BRA `(.L_x_4) ;  /* 0x00000000005c8947 */ /* 0x000fea0003800000 */
[----:B------:R-:W1:Y:S01]  /*0610*/  LDC.64 R10, c[0x0][0x3d8] ;  /* 0x0000f600ff0a7b82 */ /* 0x000e620000000a00 */
[-C--:B------:R-:W-:Y:S02]  /*0620*/  IADD3 R14, PT, PT, R2, R4.reuse, RZ ;  /* 0x00000004020e7210 */ /* 0x080fe40007ffe0ff */
[----:B------:R-:W-:-:S03]  /*0630*/  IADD3 R15, PT, PT, R5, R4, RZ ;  /* 0x00000004050f7210 */ /* 0x000fc60007ffe0ff */
[----:B------:R-:W-:Y:S02]  /*0640*/  IMAD R17, R14, R3, R0 ;  /* 0x000000030e117224 */ /* 0x000fe400078e0200 */
[----:B------:R-:W2:Y:S01]  /*0650*/  LDC.64 R12, c[0x0][0x3b8] ;  /* 0x0000ee00ff0c7b82 */ /* 0x000ea20000000a00 */
[----:B-1----:R-:W-:-:S05]  /*0660*/  IMAD.WIDE R10, R15, 0x8, R10 ;  /* 0x000000080f0a7825 */ /* 0x002fca00078e020a */
[----:B0-----:R-:W3:Y:S01]  /*0670*/  LDG.E.64 R22, desc[UR4][R10.64] ;  /* 0x000000040a167981 */ /* 0x001ee2000c1e1b00 */
[----:B--2---:R-:W-:-:S03]  /*0680*/  IMAD.WIDE R12, R17, 0x8, R12 ;  /* 0x00000008110c7825 */ /* 0x004fc600078e020c */
[----:B------:R-:W2:Y:S04]  /*0690*/  LDG.E.64 R26, desc[UR4][R10.64+0x18] ;  /* 0x000018040a1a7981 */ /* 0x000ea8000c1e1b00 */
[----:B------:R-:W3:Y:S01]  /*06a0*/  LDG.E.64 R20, desc[UR4][R12.64] ;  /* 0x000000040c147981 */ /* 0x000ee2000c1e1b00 */
[----:B------:R-:W-:-:S05]  /*06b0*/  IMAD.WIDE R28, R3, 0x8, R12 ;  /* 0x00000008031c7825 */ /* 0x000fca00078e020c */
[----:B------:R-:W4:Y:S01]  /*06c0*/  LDG.E.64 R14, desc[UR4][R28.64] ;  /* 0x000000041c0e7981 */ /* 0x000f22000c1e1b00 */
[----:B------:R-:W-:-:S03]  /*06d0*/  IMAD.WIDE R16, R3, 0x8, R28 ;  /* 0x0000000803107825 */ /* 0x000fc600078e021c */
[----:B------:R-:W4:Y:S01]  /*06e0*/  LDG.E.64 R12, desc[UR4][R10.64+0x8] ;  /* 0x000008040a0c7981 */ /* 0x000f22000c1e1b00 */
[----:B------:R-:W-:-:S06]  /*06f0*/  IMAD.WIDE R24, R3, 0x8, R16 ;  /* 0x0000000803187825 */ /* 0x000fcc00078e0210 */
[----:B------:R-:W2:Y:S01]  /*0700*/  LDG.E.64 R24, desc[UR4][R24.64] ;  /* 0x0000000418187981 */ /* 0x000ea2000c1e1b00 */
[----:B---3--:R-:W-:-:S03]  /*0710*/  DFMA R18, R22, R20, R18 ;  /* 0x000000141612722b */ /* 0x008fc60000000012 */
[----:B------:R-:W3:Y:S04]  /*0720*/  LDG.E.64 R20, desc[UR4][R10.64+0x10] ;  /* 0x000010040a147981 */ /* 0x000ee8000c1e1b00 */
[----:B------:R-:W3:Y:S01]  /*0730*/  LDG.E.64 R22, desc[UR4][R16.64] ;  /* 0x0000000410167981 */ /* 0x000ee2000c1e1b00 */
[----:B----4-:R-:W-:Y:S01]  /*0740*/  DFMA R12, R12, R14, R18 ;  /* 0x0000000e0c0c722b */ /* 0x010fe20000000012 */
[----:B------:R-:W-:-:S07]  /*0750*/  VIADD R4, R4, 0x4 ;  /* 0x0000000404047836 */ /* 0x000fce0000000000 */
[----:B---3--:R-:W-:-:S08]  /*0760*/  DFMA R12, R20, R22, R12 ;  /* 0x00000016140c722b */ /* 0x008fd0000000000c */
[----:B--2---:R-:W-:-:S11]  /*0770*/  DFMA R18, R26, R24, R12 ;  /* 0x000000181a12722b */ /* 0x004fd6000000000c */
.L_x_4:
[----:B------:R-:W-:Y:S05]  /*0780*/  @!P1 BRA `(.L_x_1) ;  /* 0x0000000000709947 */ /* 0x000fea0003800000 */
[----:B------:R-:W-:Y:S02]  /*0790*/  ISETP.NE.AND P0, PT, R7, 0x1, PT ;  /* 0x000000010700780c */ /* 0x000fe40003f05270 */
[----:B------:R-:W-:-:S04]  /*07a0*/  LOP3.LUT R6, R6, 0x1, RZ, 0xc0, !PT ;  /* 0x0000000106067812 */ /* 0x000fc800078ec0ff */
[----:B------:R-:W-:-:S07]  /*07b0*/  ISETP.NE.U32.AND P1, PT, R6, 0x1, PT ;  /* 0x000000010600780c */ /* 0x000fce0003f25070 */
[----:B------:R-:W1:Y:S01]  /*07c0*/  @P0 LDC.64 R16, c[0x0][0x3d8] ;  /* 0x0000f600ff100b82 */ /* 0x000e620000000a00 */
[-C--:B------:R-:W-:Y:S02]  /*07d0*/  @P0 IADD3 R12, PT, PT, R2, R4.reuse, RZ ;  /* 0x00000004020c0210 */ /* 0x080fe40007ffe0ff */
[----:B------:R-:W-:Y:S01]  /*07e0*/  @P0 IADD3 R13, PT, PT, R5, R4, RZ ;  /* 0x00000004050d0210 */ /* 0x000fe20007ffe0ff */
[----:B------:R-:W-:Y:S02]  /*07f0*/  @P0 VIADD R4, R4, 0x2 ;  /* 0x0000000204040836 */ /* 0x000fe40000000000 */
[----:B------:R-:W-:Y:S02]  /*0800*/  @P0 IMAD R23, R12, R3, R0 ;  /* 0x000000030c170224 */ /* 0x000fe400078e0200 */
[----:B------:R-:W2:Y:S08]  /*0810*/  @P0 LDC.64 R10, c[0x0][0x3b8] ;  /* 0x0000ee00ff0a0b82 */ /* 0x000eb00000000a00 */
[----:B------:R-:W3:Y:S08]  /*0820*/  @P1 LDC.64 R14, c[0x0][0x3d8] ;  /* 0x0000f600ff0e1b82 */ /* 0x000ef00000000a00 */
[----:B------:R-:W4:Y:S01]  /*0830*/  @P1 LDC.64 R6, c[0x0][0x3b8] ;  /* 0x0000ee00ff061b82 */ /* 0x000f220000000a00 */
[----:B-1----:R-:W-:Y:S01]  /*0840*/  @P0 IMAD.WIDE R16, R13, 0x8, R16 ;  /* 0x000000080d100825 */ /* 0x002fe200078e0210 */
[----:B------:R-:W-:-:S04]  /*0850*/  @P1 IADD3 R2, PT, PT, R2, R4, RZ ;  /* 0x0000000402021210 */ /* 0x000fc80007ffe0ff */
[----:B0-----:R-:W5:Y:S01]  /*0860*/  @P0 LDG.E.64 R12, desc[UR4][R16.64] ;  /* 0x00000004100c0981 */ /* 0x001f62000c1e1b00 */
[----:B--2---:R-:W-:-:S05]  /*0870*/  @P0 IMAD.WIDE R22, R23, 0x8, R10 ;  /* 0x0000000817160825 */ /* 0x004fca00078e020a */
[----:B------:R-:W5:Y:S01]  /*0880*/  @P0 LDG.E.64 R10, desc[UR4][R22.64] ;  /* 0x00000004160a0981 */ /* 0x000f62000c1e1b00 */
[----:B------:R-:W-:Y:S01]  /*0890*/  @P0 IMAD.WIDE R20, R3, 0x8, R22 ;  /* 0x0000000803140825 */ /* 0x000fe200078e0216 */
[----:B------:R-:W-:-:S03]  /*08a0*/  @P1 IADD3 R5, PT, PT, R5, R4, RZ ;  /* 0x0000000405051210 */ /* 0x000fc60007ffe0ff */
[----:B------:R-:W-:Y:S02]  /*08b0*/  @P1 IMAD R25, R2, R3, R0 ;  /* 0x0000000302191224 */ /* 0x000fe400078e0200 */
[----:B------:R-:W2:Y:S01]  /*08c0*/  @P0 LDG.E.64 R2, desc[UR4][R16.64+0x8] ;  /* 0x0000080410020981 */ /* 0x000ea2000c1e1b00 */
[----:B---3--:R-:W-:-:S03]  /*08d0*/  @P1 IMAD.WIDE R14, R5, 0x8, R14 ;  /* 0x00000008050e1825 */ /* 0x008fc600078e020e */
[----:B------:R-:W2:Y:S01]  /*08e0*/  @P0 LDG.E.64 R20, desc[UR4][R20.64] ;  /* 0x0000000414140981 */ /* 0x000ea2000c1e1b00 */
[----:B----4-:R-:W-:-:S03]  /*08f0*/  @P1 IMAD.WIDE R6, R25, 0x8, R6 ;  /* 0x0000000819061825 */ /* 0x010fc600078e0206 */
[----:B------:R-:W3:Y:S04]  /*0900*/  @P1 LDG.E.64 R14, desc[UR4][R14.64] ;  /* 0x000000040e0e1981 */ /* 0x000ee8000c1e1b00 */
[----:B------:R-:W3:Y:S01]  /*0910*/  @P1 LDG.E.64 R6, desc[UR4][R6.64] ;  /* 0x0000000406061981 */ /* 0x000ee2000c1e1b00 */
[----:B-----5:R-:W-:-:S08]  /*0920*/  @P0 DFMA R10, R12, R10, R18 ;  /* 0x0000000a0c0a022b */ /* 0x020fd00000000012 */
[----:B--2---:R-:W-:-:S08]  /*0930*/  @P0 DFMA R18, R2, R20, R10 ;  /* 0x000000140212022b */ /* 0x004fd0000000000a */
[----:B---3--:R-:W-:-:S11]  /*0940*/  @P1 DFMA R18, R14, R6, R18 ;  /* 0x000000060e12122b */ /* 0x008fd60000000012 */
.L_x_1:
[----:B0-----:R-:W-:Y:S01]  /*0950*/  STG.E.64 desc[UR4][R8.64], R18 ;  /* 0x0000001208007986 */ /* 0x001fe2000c101b04 */
[----:B------:R-:W-:Y:S05]  /*0960*/  EXIT ;  /* 0x000000000000794d */ /* 0x000fea0003800000 */
.L_x_5:
[----:B------:R-:W-:-:S00]  /*0970*/  BRA `(.L_x_5) ;  /* 0xfffffffc00fc7947 */ /* 0x000fc0000383ffff */
[----:B------:R-:W-:-:S00]  /*0980*/  NOP ;  /* 0x0000000000007918 */ /* 0x000fc00000000000 */
[----:B------:R-:W-:-:S00]  /*0990*/  NOP ;  /* 0x0000000000007918 */ /* 0x000fc00000000000 */
[----:B------:R-:W-:-:S00]  /*09a0*/  NOP ;  /* 0x0000000000007918 */ /* 0x000fc00000000000 */
[----:B------:R-:W-:-:S00]  /*09b0*/  NOP ;  /* 0x0000000000007918 */ /* 0x000fc00000000000 */
[----:B------:R-:W-:-:S00]  /*09c0*/  NOP ;  /* 0x0000000000007918 */ /* 0x000fc00000000000 */
[----:B------:R-:W-:-:S00]  /*09d0*/  NOP ;  /* 0x0000000000007918 */ /* 0x000fc00000000000 */
[----:B------:R-:W-:-:S00]  /*09e0*/  NOP ;  /* 0x0000000000007918 */ /* 0x000fc00000000000 */
[----:B------:R-:W-:-:S00]  /*09f0*/  NOP ;  /* 0x0000000000007918 */ /* 0x000fc00000000000 */
.L_x_15:


//--------------------- .text.lambda_22080        --------------------------
	.section	.text.lambda_22080,"ax",@progbits
	.align	128
        .global         lambda_22080
        .type           lambda_22080,@function
        .size           lambda_22080,(.L_x_16 - lambda_22080)
        .other          lambda_22080,@"STO_CUDA_ENTRY STV_DEFAULT"
lambda_22080:
.text.lambda_22080:
[----:B------:R-:W-:Y:S01]  /*0000*/  LDC R1, c[0x0][0x37c] ;  /* 0x0000df00ff017b82 */ /* 0x000fe20000000800 */
[----:B------:R-:W0:Y:S07]  /*0010*/  S2R R0, SR_TID.X ;  /* 0x0000000000007919 */ /* 0x000e2e0000002100 */
[----:B------:R-:W1:Y:S01]  /*0020*/  S2UR UR4, SR_CTAID.X ;  /* 0x00000000000479c3 */ /* 0x000e620000002500 */
[----:B------:R-:W1:Y:S01]  /*0030*/  LDCU UR5, c[0x0][0x360] ;  /* 0x00006c00ff0577ac */ /* 0x000e620008000800 */
[----:B------:R-:W2:Y:S01]  /*0040*/  LDCU UR6, c[0x0][0x3a0] ;  /* 0x00007400ff0677ac */ /* 0x000ea20008000800 */
[----:B-1----:R-:W-:-:S06]  /*0050*/  UIMAD UR4, UR4, UR5, URZ ;  /* 0x00000005040472a4 */ /* 0x002fcc000f8e02ff */
[----:B0-----:R-:W-:-:S05]  /*0060*/  VIADD R4, R0, UR4 ;  /* 0x0000000400047c36 */ /* 0x001fca0008000000 */
[----:B--2---:R-:W-:-:S13]  /*0070*/  ISETP.GE.AND P0, PT, R4, UR6, PT ;  /* 0x0000000604007c0c */ /* 0x004fda000bf06270 */
        /* <DEDUP_REMOVED lines=12> */
[C---:B------:R-:W-:Y:S02]  /*0140*/  IADD3 R5, PT, PT, -R3.reuse, UR6, RZ ;  /* 0x0000000603057c10 */ /* 0x040fe4000fffe1ff */
[----:B------:R-:W-:Y:S02]  /*0150*/  ISETP.LE.AND P1, PT, R3, R4, PT ;  /* 0x000000040300720c */ /* 0x000fe40003f23270 */
[----:B------:R-:W-:Y:S01]  /*0160*/  ISETP.GE.AND P0, PT, R4, R5, PT ;  /* 0x000000050400720c */ /* 0x000fe20003f06270 */
[----:B------:R-:W-:Y:S01]  /*0170*/  IMAD R4, R2, UR6, R4 ;  /* 0x0000000602047c24 */ /* 0x000fe2000f8e0204 */
[----:B------:R-:W0:Y:S03]  /*0180*/  LDCU.64 UR6, c[0x0][0x358] ;  /* 0x00006b00ff0677ac */ /* 0x000e260008000a00 */
[----:B-1----:R-:W-:-:S08]  /*0190*/  IMAD.WIDE.U32 R8, R4, 0x8, R8 ;  /* 0x0000000804087825 */ /* 0x002fd000078e0008 */
[----:B------:R-:W-:Y:S05]  /*01a0*/  @!P0 BRA P1, `(.L_x_6) ;  /* 0x0000000000148947 */ /* 0x000fea0000800000 */
[----:B------:R-:W1:Y:S02]  /*01b0*/  LDC.64 R2, c[0x0][0x398] ;  /* 0x0000e600ff027b82 */ /* 0x000e640000000a00 */
[----:B-1----:R-:W-:-:S06]  /*01c0*/  IMAD.WIDE.U32 R4, R4, 0x8, R2 ;  /* 0x0000000804047825 */ /* 0x002fcc00078e0002 */
[----:B0-----:R-:W2:Y:S04]  /*01d0*/  LDG.E.64 R4, desc[UR6][R4.64] ;  /* 0x0000000604047981 */ /* 0x001ea8000c1e1b00 */
[----:B--2---:R-:W-:Y:S01]  /*01e0*/  STG.E.64 desc[UR6][R8.64], R4 ;  /* 0x0000000408007986 */ /* 0x004fe2000c101b06 */
[----:B------:R-:W-:Y:S05]  /*01f0*/  EXIT ;  /* 0x000000000000794d */ /* 0x000fea0003800000 */
.L_x_6:
[----:B------:R-:W-:Y:S02]  /*0200*/  ISETP.GE.AND P0, PT, R6, -0x1, PT ;  /* 0xffffffff0600780c */ /* 0x000fe40003f06270 */
[----:B------:R-:W-:-:S11]  /*0210*/  CS2R R24, SRZ ;  /* 0x0000000000187805 */ /* 0x000fd6000001ff00 */
[----:B------:R-:W-:Y:S05]  /*0220*/  @!P0 BRA `(.L_x_7) ;  /* 0x0000000800588947 */ /* 0x000fea0003800000 */
[----:B------:R-:W-:Y:S02]  /*0230*/  IABS R6, R3 ;  /* 0x0000000300067213 */ /* 0x000fe40000000000 */
[----:B------:R-:W-:-:S03]  /*0240*/  CS2R R24, SRZ ;  /* 0x0000000000187805 */ /* 0x000fc6000001ff00 */
[----:B------:R-:W-:-:S04]  /*0250*/  IMAD.IADD R5, R3, 0x1, R6 ;  /* 0x0000000103057824 */ /* 0x000fc800078e0206 */
[C---:B------:R-:W-:Y:S01]  /*0260*/  VIADD R6, R5.reuse, 0x1 ;  /* 0x0000000105067836 */ /* 0x040fe20000000000 */
[----:B------:R-:W-:Y:S02]  /*0270*/  ISETP.GE.U32.AND P1, PT, R5, 0xf, PT ;  /* 0x0000000f0500780c */ /* 0x000fe40003f26070 */
[----:B------:R-:W-:Y:S02]  /*0280*/  IADD3 R5, PT, PT, -R3, RZ, RZ ;  /* 0x000000ff03057210 */ /* 0x000fe40007ffe1ff */
[----:B------:R-:W-:-:S04]  /*0290*/  LOP3.LUT R7, R6, 0xf, RZ, 0xc0, !PT ;  /* 0x0000000f06077812 */ /* 0x000fc800078ec0ff */
[----:B------:R-:W-:-:S05]  /*02a0*/  ISETP.NE.AND P0, PT, R7, RZ, PT ;  /* 0x000000ff0700720c */ /* 0x000fca0003f05270 */
[----:B------:R-:W-:Y:S08]  /*02b0*/  @!P1 BRA `(.L_x_8) ;  /* 0x0000000000fc9947 */ /* 0x000ff00003800000 */
[----:B------:R-:W-:Y:S01]  /*02c0*/  LOP3.LUT R27, R6, 0xfffffff0, RZ, 0xc0, !PT ;  /* 0xfffffff0061b7812 */ /* 0x000fe200078ec0ff */
[----:B------:R-:W-:Y:S01]  /*02d0*/  IMAD.IADD R28, R4, 0x1, -R3 ;  /* 0x00000001041c7824 */ /* 0x000fe200078e0a03 */
[----:B------:R-:W-:Y:S01]  /*02e0*/  CS2R R24, SRZ ;  /* 0x0000000000187805 */ /* 0x000fe2000001ff00 */
[----:B------:R-:W-:Y:S02]  /*02f0*/  IMAD.MOV.U32 R26, RZ, RZ, RZ ;  /* 0x000000ffff1a7224 */ /* 0x000fe400078e00ff */
[----:B------:R-:W-:-:S07]  /*0300*/  IMAD.MOV R27, RZ, RZ, -R27 ;  /* 0x000000ffff1b7224 */ /* 0x000fce00078e0a1b */
.L_x_9:
[----:B------:R-:W1:Y:S08]  /*0310*/  LDC.64 R10, c[0x0][0x3c0] ;  /* 0x0000f000ff0a7b82 */ /* 0x000e700000000a00 */
[----:B------:R-:W2:Y:S01]  /*0320*/  LDC.64 R22, c[0x0][0x398] ;  /* 0x0000e600ff167b82 */ /* 0x000ea20000000a00 */
[----:B-1----:R-:W-:-:S05]  /*0330*/  IMAD.WIDE R10, R26, 0x8, R10 ;  /* 0x000000081a0a7825 */ /* 0x002fca00078e020a */
[----:B0-----:R-:W3:Y:S01]  /*0340*/  LDG.E.64 R12, desc[UR6][R10.64] ;  /* 0x000000060a0c7981 */ /* 0x001ee2000c1e1b00 */
[----:B--2---:R-:W-:-:S03]  /*0350*/  IMAD.WIDE R22, R28, 0x8, R22 ;  /* 0x000000081c167825 */ /* 0x004fc600078e0216 */
[----:B------:R-:W2:Y:S04]  /*0360*/  LDG.E.64 R14, desc[UR6][R10.64+0x8] ;  /* 0x000008060a0e7981 */ /* 0x000ea8000c1e1b00 */
[----:B------:R-:W3:Y:S04]  /*0370*/  LDG.E.64 R20, desc[UR6][R22.64] ;  /* 0x0000000616147981 */ /* 0x000ee8000c1e1b00 */
[----:B------:R-:W2:Y:S04]  /*0380*/  LDG.E.64 R18, desc[UR6][R22.64+0x8] ;  /* 0x0000080616127981 */ /* 0x000ea8000c1e1b00 */
[----:B------:R-:W4:Y:S01]  /*0390*/  LDG.E.64 R16, desc[UR6][R22.64+0x10] ;  /* 0x0000100616107981 */ /* 0x000f22000c1e1b00 */
[----:B---3--:R-:W-:-:S03]  /*03a0*/  DFMA R20, R12, R20, R24 ;  /* 0x000000140c14722b */ /* 0x008fc60000000018 */
[----:B------:R-:W4:Y:S04]  /*03b0*/  LDG.E.64 R12, desc[UR6][R10.64+0x10] ;  /* 0x000010060a0c7981 */ /* 0x000f28000c1e1b00 */
[----:B------:R-:W3:Y:S01]  /*03c0*/  LDG.E.64 R24, desc[UR6][R22.64+0x78] ;  /* 0x0000780616187981 */ /* 0x000ee2000c1e1b00 */
[----:B--2---:R-:W-:-:S03]  /*03d0*/  DFMA R18, R14, R18, R20 ;  /* 0x000000120e12722b */ /* 0x004fc60000000014 */
[----:B------:R-:W2:Y:S04]  /*03e0*/  LDG.E.64 R14, desc[UR6][R10.64+0x18] ;  /* 0x000018060a0e7981 */ /* 0x000ea8000c1e1b00 */
[----:B------:R-:W2:Y:S01]  /*03f0*/  LDG.E.64 R20, desc[UR6][R22.64+0x18] ;  /* 0x0000180616147981 */ /* 0x000ea2000c1e1b00 */
[----:B----4-:R-:W-:-:S03]  /*0400*/  DFMA R16, R12, R16, R18 ;  /* 0x000000100c10722b */ /* 0x010fc60000000012 */
[----:B------:R-:W4:Y:S04]  /*0410*/  LDG.E.64 R12, desc[UR6][R10.64+0x20] ;  /* 0x000020060a0c7981 */ /* 0x000f28000c1e1b00 */
[----:B------:R-:W4:Y:S01]  /*0420*/  LDG.E.64 R18, desc[UR6][R22.64+0x20] ;  /* 0x0000200616127981 */ /* 0x000f22000c1e1b00 */
        /* <DEDUP_REMOVED lines=29> */
[----:B------:R-:W4:Y:S04]  /*0600*/  LDG.E.64 R14, desc[UR6][R22.64+0x70] ;  /* 0x00007006160e7981 */ /* 0x000f28000c1e1b00 */
[----:B------:R-:W3:Y:S01]  /*0610*/  LDG.E.64 R10, desc[UR6][R10.64+0x78] ;  /* 0x000078060a0a7981 */ /* 0x000ee2000c1e1b00 */
[----:B------:R-:W-:Y:S01]  /*0620*/  IADD3 R27, PT, PT, R27, 0x10, RZ ;  /* 0x000000101b1b7810 */ /* 0x000fe20007ffe0ff */
[----:B--2---:R-:W-:-:S03]  /*0630*/  DFMA R16, R16, R18, R20 ;  /* 0x000000121010722b */ /* 0x004fc60000000014 */
[----:B------:R-:W-:Y:S01]  /*0640*/  ISETP.NE.AND P1, PT, R27, RZ, PT ;  /* 0x000000ff1b00720c */ /* 0x000fe20003f25270 */
[----:B------:R-:W-:Y:S02]  /*0650*/  VIADD R5, R5, 0x10 ;  /* 0x0000001005057836 */ /* 0x000fe40000000000 */
[----:B------:R-:W-:Y:S02]  /*0660*/  VIADD R26, R26, 0x10 ;  /* 0x000000101a1a7836 */ /* 0x000fe40000000000 */
[----:B------:R-:W-:Y:S01]  /*0670*/  VIADD R28, R28, 0x10 ;  /* 0x000000101c1c7836 */ /* 0x000fe20000000000 */
[----:B----4-:R-:W-:-:S08]  /*0680*/  DFMA R12, R12, R14, R16 ;  /* 0x0000000e0c0c722b */ /* 0x010fd00000000010 */
[----:B---3--:R-:W-:Y:S01]  /*0690*/  DFMA R24, R10, R24, R12 ;  /* 0x000000180a18722b */ /* 0x008fe2000000000c */
[----:B------:R-:W-:Y:S10]  /*06a0*/  @P1 BRA `(.L_x_9) ;  /* 0xfffffffc00181947 */ /* 0x000ff4000383ffff */
.L_x_8:
[----:B------:R-:W-:Y:S05]  /*06b0*/  @!P0 BRA `(.L_x_7) ;  /* 0x0000000400348947 */ /* 0x000fea0003800000 */
[----:B------:R-:W-:Y:S02]  /*06c0*/  ISETP.GE.U32.AND P0, PT, R7, 0x8, PT ;  /* 0x000000080700780c */ /* 0x000fe40003f06070 */
[----:B------:R-:W-:-:S04]  /*06d0*/  LOP3.LUT R26, R6, 0x7, RZ, 0xc0, !PT ;  /* 0x00000007061a7812 */ /* 0x000fc800078ec0ff */
[----:B------:R-:W-:-:S07]  /*06e0*/  ISETP.NE.AND P1, PT, R26, RZ, PT ;  /* 0x000000ff1a00720c */ /* 0x000fce0003f25270 */
[----:B------:R-:W-:Y:S06]  /*06f0*/  @!P0 BRA `(.L_x_10) ;  /* 0x00000000007c8947 */ /* 0x000fec0003800000 */
[----:B------:R-:W1:Y:S01]  /*0700*/  LDC.64 R12, c[0x0][0x3c0] ;  /* 0x0000f000ff0c7b82 */ /* 0x000e620000000a00 */
[----:B------:R-:W-:Y:S01]  /*0710*/  IADD3 R15, PT, PT, R3, R5, RZ ;  /* 0x00000005030f7210 */ /* 0x000fe20007ffe0ff */
[----:B------:R-:W-:-:S06]  /*0720*/  IMAD.IADD R7, R4, 0x1, R5 ;  /* 0x0000000104077824 */ /* 0x000fcc00078e0205 */
[----:B------:R-:W2:Y:S01]  /*0730*/  LDC.64 R10, c[0x0][0x398] ;  /* 0x0000e600ff0a7b82 */ /* 0x000ea20000000a00 */
[----:B-1----:R-:W-:-:S05]  /*0740*/  IMAD.WIDE R12, R15, 0x8, R12 ;  /* 0x000000080f0c7825 */ /* 0x002fca00078e020c */
[----:B0-----:R-:W3:Y:S01]  /*0750*/  LDG.E.64 R20, desc[UR6][R12.64] ;  /* 0x000000060c147981 */ /* 0x001ee2000c1e1b00 */
[----:B--2---:R-:W-:-:S03]  /*0760*/  IMAD.WIDE R10, R7, 0x8, R10 ;  /* 0x00000008070a7825 */ /* 0x004fc600078e020a */
[----:B------:R-:W2:Y:S04]  /*0770*/  LDG.E.64 R18, desc[UR6][R12.64+0x8] ;  /* 0x000008060c127981 */ /* 0x000ea8000c1e1b00 */
[----:B------:R-:W3:Y:S04]  /*0780*/  LDG.E.64 R14, desc[UR6][R10.64] ;  /* 0x000000060a0e7981 */ /* 0x000ee8000c1e1b00 */
[----:B------:R-:W2:Y:S04]  /*0790*/  LDG.E.64 R16, desc[UR6][R10.64+0x8] ;  /* 0x000008060a107981 */ /* 0x000ea8000c1e1b00 */
[----:B------:R-:W4:Y:S04]  /*07a0*/  LDG.E.64 R22, desc[UR6][R10.64+0x10] ;  /* 0x000010060a167981 */ /* 0x000f28000c1e1b00 */
[----:B------:R-:W5:Y:S01]  /*07b0*/  LDG.E.64 R28, desc[UR6][R10.64+0x38] ;  /* 0x000038060a1c7981 */ /* 0x000f62000c1e1b00 */
[----:B---3--:R-:W-:-:S03]  /*07c0*/  DFMA R24, R20, R14, R24 ;  /* 0x0000000e1418722b */ /* 0x008fc60000000018 */
[----:B------:R-:W4:Y:S04]  /*07d0*/  LDG.E.64 R14, desc[UR6][R12.64+0x10] ;  /* 0x000010060c0e7981 */ /* 0x000f28000c1e1b00 */
[----:B------:R-:W3:Y:S01]  /*07e0*/  LDG.E.64 R20, desc[UR6][R12.64+0x18] ;  /* 0x000018060c147981 */ /* 0x000ee2000c1e1b00 */
[----:B--2---:R-:W-:-:S03]  /*07f0*/  DFMA R16, R18, R16, R24 ;  /* 0x000000101210722b */ /* 0x004fc60000000018 */
[----:B------:R-:W3:Y:S04]  /*0800*/  LDG.E.64 R18, desc[UR6][R10.64+0x18] ;  /* 0x000018060a127981 */ /* 0x000ee8000c1e1b00 */
[----:B------:R-:W5:Y:S01]  /*0810*/  LDG.E.64 R24, desc[UR6][R12.64+0x38] ;  /* 0x000038060c187981 */ /* 0x000f62000c1e1b00 */
[----:B----4-:R-:W-:-:S03]  /*0820*/  DFMA R22, R14, R22, R16 ;  /* 0x000000160e16722b */ /* 0x010fc60000000010 */
[----:B------:R-:W2:Y:S04]  /*0830*/  LDG.E.64 R16, desc[UR6][R12.64+0x20] ;  /* 0x000020060c107981 */ /* 0x000ea8000c1e1b00 */
[----:B------:R-:W2:Y:S01]  /*0840*/  LDG.E.64 R14, desc[UR6][R10.64+0x20] ;  /* 0x000020060a0e7981 */ /* 0x000ea2000c1e1b00 */
[----:B---3--:R-:W-:-:S03]  /*0850*/  DFMA R18, R20, R18, R22 ;  /* 0x000000121412722b */ /* 0x008fc60000000016 */
[----:B------:R-:W3:Y:S04]  /*0860*/  LDG.E.64 R20, desc[UR6][R12.64+0x28] ;  /* 0x000028060c147981 */ /* 0x000ee8000c1e1b00 */
[----:B------:R-:W3:Y:S01]  /*0870*/  LDG.E.64 R22, desc[UR6][R10.64+0x28] ;  /* 0x000028060a167981 */ /* 0x000ee2000c1e1b00 */
[----:B--2---:R-:W-:-:S03]  /*0880*/  DFMA R14, R16, R14, R18 ;  /* 0x0000000e100e722b */ /* 0x004fc60000000012 */
[----:B------:R-:W2:Y:S04]  /*0890*/  LDG.E.64 R16, desc[UR6][R12.64+0x30] ;  /* 0x000030060c107981 */ /* 0x000ea8000c1e1b00 */
[----:B------:R-:W2:Y:S01]  /*08a0*/  LDG.E.64 R18, desc[UR6][R10.64+0x30] ;  /* 0x000030060a127981 */ /* 0x000ea2000c1e1b00 */
[----:B---3--:R-:W-:Y:S01]  /*08b0*/  DFMA R14, R20, R22, R14 ;  /* 0x00000016140e722b */ /* 0x008fe2000000000e */
[----:B------:R-:W-:-:S07]  /*08c0*/  VIADD R5, R5, 0x8 ;  /* 0x0000000805057836 */ /* 0x000fce0000000000 */
[----:B--2---:R-:W-:-:S08]  /*08d0*/  DFMA R14, R16, R18, R14 ;  /* 0x00000012100e722b */ /* 0x004fd0000000000e */
[----:B-----5:R-:W-:-:S11]  /*08e0*/  DFMA R24, R24, R28, R14 ;  /* 0x0000001c1818722b */ /* 0x020fd6000000000e */
.L_x_10:
        /* <DEDUP_REMOVED lines=16> */
[----:B------:R-:W4:Y:S04]  /*09f0*/  LDG.E.64 R12, desc[UR6][R22.64+0x10] ;  /* 0x00001006160c7981 */ /* 0x000f28000c1e1b00 */
[----:B------:R-:W5:Y:S04]  /*0a00*/  LDG.E.64 R26, desc[UR6][R22.64+0x18] ;  /* 0x00001806161a7981 */ /* 0x000f68000c1e1b00 */
[----:B------:R-:W5:Y:S01]  /*0a10*/  LDG.E.64 R6, desc[UR6][R6.64+0x18] ;  /* 0x0000180606067981 */ /* 0x000f62000c1e1b00 */
[----:B------:R-:W-:Y:S01]  /*0a20*/  VIADD R5, R5, 0x4 ;  /* 0x0000000405057836 */ /* 0x000fe20000000000 */
[----:B---3--:R-:W-:-:S08]  /*0a30*/  DFMA R18, R18, R20, R24 ;  /* 0x000000141212722b */ /* 0x008fd00000000018 */
[----:B--2---:R-:W-:-:S08]  /*0a40*/  DFMA R14, R14, R16, R18 ;  /* 0x000000100e0e722b */ /* 0x004fd00000000012 */
[----:B----4-:R-:W-:-:S08]  /*0a50*/  DFMA R10, R10, R12, R14 ;  /* 0x0000000c0a0a722b */ /* 0x010fd0000000000e */
[----:B-----5:R-:W-:-:S11]  /*0a60*/  DFMA R24, R6, R26, R10 ;  /* 0x0000001a0618722b */ /* 0x020fd6000000000a */
.L_x_11:
[----:B------:R-:W-:Y:S05]  /*0a70*/  @!P1 BRA `(.L_x_7) ;  /* 0x0000000000449947 */ /* 0x000fea0003800000 */
[----:B------:R-:W1:Y:S01]  /*0a80*/  LDC.64 R10, c[0x0][0x398] ;  /* 0x0000e600ff0a7b82 */ /* 0x000e620000000a00 */
[----:B------:R-:W2:Y:S01]  /*0a90*/  LDCU UR5, c[0x0][0x3a0] ;  /* 0x00007400ff0577ac */ /* 0x000ea20008000800 */
[----:B------:R-:W-:Y:S01]  /*0aa0*/  IADD3 R13, PT, PT, R0, UR4, R5 ;  /* 0x00000004000d7c10 */ /* 0x000fe2000fffe005 */
[----:B------:R-:W-:Y:S01]  /*0ab0*/  IMAD.MOV R28, RZ, RZ, -R28 ;  /* 0x000000ffff1c7224 */ /* 0x000fe200078e0a1c */
[----:B------:R-:W-:-:S04]  /*0ac0*/  IADD3 R15, PT, PT, R3, R5, RZ ;  /* 0x00000005030f7210 */ /* 0x000fc80007ffe0ff */
[----:B------:R-:W3:Y:S01]  /*0ad0*/  LDC.64 R6, c[0x0][0x3c0] ;  /* 0x0000f000ff067b82 */ /* 0x000ee20000000a00 */
[----:B--2---:R-:W-:-:S07]  /*0ae0*/  IMAD R13, R2, UR5, R13 ;  /* 0x00000005020d7c24 */ /* 0x004fce000f8e020d */
.L_x_12:
[----:B---3--:R-:W-:-:S04]  /*0af0*/  IMAD.WIDE R2, R15, 0x8, R6 ;  /* 0x000000080f027825 */ /* 0x008fc800078e0206 */
[----:B-1----:R-:W-:Y:S02]  /*0b00*/  IMAD.WIDE R4, R13, 0x8, R10 ;  /* 0x000000080d047825 */ /* 0x002fe400078e020a */
[----:B0-----:R-:W2:Y:S04]  /*0b10*/  LDG.E.64 R2, desc[UR6][R2.64] ;  /* 0x0000000602027981 */ /* 0x001ea8000c1e1b00 */
[----:B------:R-:W2:Y:S01]  /*0b20*/  LDG.E.64 R4, desc[UR6][R4.64] ;  /* 0x0000000604047981 */ /* 0x000ea2000c1e1b00 */
[----:B------:R-:W-:Y:S01]  /*0b30*/  VIADD R28, R28, 0x1 ;  /* 0x000000011c1c7836 */ /* 0x000fe20000000000 */
[----:B------:R-:W-:Y:S01]  /*0b40*/  IADD3 R15, PT, PT, R15, 0x1, RZ ;  /* 0x000000010f0f7810 */ /* 0x000fe20007ffe0ff */
[----:B------:R-:W-:-:S03]  /*0b50*/  VIADD R13, R13, 0x1 ;  /* 0x000000010d0d7836 */ /* 0x000fc60000000000 */
[----:B------:R-:W-:Y:S01]  /*0b60*/  ISETP.NE.AND P0, PT, R28, RZ, PT ;  /* 0x000000ff1c00720c */ /* 0x000fe20003f05270 */
[----:B--2---:R-:W-:-:S12]  /*0b70*/  DFMA R24, R2, R4, R24 ;  /* 0x000000040218722b */ /* 0x004fd80000000018 */
[----:B------:R-:W-:Y:S05]  /*0b80*/  @P0 BRA `(.L_x_12) ;  /* 0xfffffffc00d80947 */ /* 0x000fea000383ffff */
.L_x_7:
[----:B0-----:R-:W-:Y:S01]  /*0b90*/  STG.E.64 desc[UR6][R8.64], R24 ;  /* 0x0000001808007986 */ /* 0x001fe2000c101b06 */
[----:B------:R-:W-:Y:S05]  /*0ba0*/  EXIT ;  /* 0x000000000000794d */ /* 0x000fea0003800000 */
.L_x_13:
        /* <DEDUP_REMOVED lines=13> */
.L_x_16:


//--------------------- .text.lambda_21887        --------------------------
	.section	.text.lambda_21887,"ax",@progbits
	.align	128
        .global         lambda_21887
        .type           lambda_21887,@function
        .size           lambda_21887,(.L_x_17 - lambda_21887)
        .other          lambda_21887,@"STO_CUDA_ENTRY STV_DEFAULT"
lambda_21887:
.text.lambda_21887:
[----:B------:R-:W-:Y:S01]  /*0000*/  LDC R1, c[0x0][0x37c] ;  /* 0x0000df00ff017b82 */ /* 0x000fe20000000800 */
[----:B------:R-:W-:Y:S05]  /*0010*/  EXIT ;  /* 0x000000000000794d */ /* 0x000fea0003800000 */
.L_x_14:
        /* <DEDUP_REMOVED lines=14> */
.L_x_17:


//--------------------- .nv.shared.reserved.0     --------------------------
	.section	.nv.shared.reserved.0,"aw",@nobits
	.weak		__nv_reservedSMEM_offset_0_alias
	.size		__nv_reservedSMEM_offset_0_alias, 0, 64
	.other		__nv_reservedSMEM_offset_0_alias,@"STO_CUDA_RESERVED_SHARED STV_DEFAULT"
__nv_reservedSMEM_offset_0_alias:
	.zero		0
	.zero		64


//--------------------- .nv.constant0.lambda_22212 --------------------------
	.section	.nv.constant0.lambda_22212,"a",@progbits
	.sectionflags	@""
	.align	4
.nv.constant0.lambda_22212:
	.zero		1000


//--------------------- .nv.constant0.lambda_22080 --------------------------
	.section	.nv.constant0.lambda_22080,"a",@progbits
	.sectionflags	@""
	.align	4
.nv.constant0.lambda_22080:
	.zero		976


//--------------------- .nv.constant0.lambda_21887 --------------------------
	.section	.nv.constant0.lambda_21887,"a",@progbits
	.sectionflags	@""
	.align	4
.nv.constant0.lambda_21887:
	.zero		896


//--------------------- SYMBOLS --------------------------

	.type		.nv.reservedSmem.offset0,@object
	.size		.nv.reservedSmem.offset0,0x4
